//
// Generated by NVIDIA NVVM Compiler
//
// Compiler Build ID: CL-36424714
// Cuda compilation tools, release 13.0, V13.0.88
// Based on NVVM 20.0.0
//

.version 9.0
.target sm_100
.address_size 64

	// .globl	_Z15reductionKernelPiS_i
// _ZZ15reductionKernelPiS_iE5sdata has been demoted

.visible .entry _Z15reductionKernelPiS_i(
	.param .u64 .ptr .align 1 _Z15reductionKernelPiS_i_param_0,
	.param .u64 .ptr .align 1 _Z15reductionKernelPiS_i_param_1,
	.param .u32 _Z15reductionKernelPiS_i_param_2
)
{
	.reg .pred 	%p<37>;
	.reg .b32 	%r<180>;
	.reg .b64 	%rd<69>;
	// demoted variable
	.shared .align 4 .b8 _ZZ15reductionKernelPiS_iE5sdata[512];
	ld.param.u64 	%rd3, [_Z15reductionKernelPiS_i_param_0];
	ld.param.u64 	%rd2, [_Z15reductionKernelPiS_i_param_1];
	ld.param.u32 	%r102, [_Z15reductionKernelPiS_i_param_2];
	cvta.to.global.u64 	%rd1, %rd3;
	mov.u32 	%r1, %tid.x;
	mov.u32 	%r104, %ctaid.x;
	mov.u32 	%r179, %ntid.x;
	mul.lo.s32 	%r105, %r179, %r104;
	shl.b32 	%r106, %r105, 5;
	add.s32 	%r3, %r106, %r1;
	setp.ge.s32 	%p1, %r3, %r102;
	mov.b32 	%r148, 0;
	@%p1 bra 	$L__BB0_2;
	mul.wide.s32 	%rd4, %r3, 4;
	add.s64 	%rd5, %rd1, %rd4;
	ld.global.u32 	%r148, [%rd5];
$L__BB0_2:
	add.s32 	%r6, %r3, %r179;
	setp.ge.s32 	%p2, %r6, %r102;
	@%p2 bra 	$L__BB0_4;
	mul.wide.s32 	%rd6, %r6, 4;
	add.s64 	%rd7, %rd1, %rd6;
	ld.global.u32 	%r107, [%rd7];
	add.s32 	%r148, %r107, %r148;
$L__BB0_4:
	add.s32 	%r9, %r6, %r179;
	setp.ge.s32 	%p3, %r9, %r102;
	@%p3 bra 	$L__BB0_6;
	mul.wide.s32 	%rd8, %r9, 4;
	add.s64 	%rd9, %rd1, %rd8;
	ld.global.u32 	%r108, [%rd9];
	add.s32 	%r148, %r108, %r148;
$L__BB0_6:
	add.s32 	%r12, %r9, %r179;
	setp.ge.s32 	%p4, %r12, %r102;
	@%p4 bra 	$L__BB0_8;
	mul.wide.s32 	%rd10, %r12, 4;
	add.s64 	%rd11, %rd1, %rd10;
	ld.global.u32 	%r109, [%rd11];
	add.s32 	%r148, %r109, %r148;
$L__BB0_8:
	add.s32 	%r15, %r12, %r179;
	setp.ge.s32 	%p5, %r15, %r102;
	@%p5 bra 	$L__BB0_10;
	mul.wide.s32 	%rd12, %r15, 4;
	add.s64 	%rd13, %rd1, %rd12;
	ld.global.u32 	%r110, [%rd13];
	add.s32 	%r148, %r110, %r148;
$L__BB0_10:
	add.s32 	%r18, %r15, %r179;
	setp.ge.s32 	%p6, %r18, %r102;
	@%p6 bra 	$L__BB0_12;
	mul.wide.s32 	%rd14, %r18, 4;
	add.s64 	%rd15, %rd1, %rd14;
	ld.global.u32 	%r111, [%rd15];
	add.s32 	%r148, %r111, %r148;
$L__BB0_12:
	add.s32 	%r21, %r18, %r179;
	setp.ge.s32 	%p7, %r21, %r102;
	@%p7 bra 	$L__BB0_14;
	mul.wide.s32 	%rd16, %r21, 4;
	add.s64 	%rd17, %rd1, %rd16;
	ld.global.u32 	%r112, [%rd17];
	add.s32 	%r148, %r112, %r148;
$L__BB0_14:
	add.s32 	%r24, %r21, %r179;
	setp.ge.s32 	%p8, %r24, %r102;
	@%p8 bra 	$L__BB0_16;
	mul.wide.s32 	%rd18, %r24, 4;
	add.s64 	%rd19, %rd1, %rd18;
	ld.global.u32 	%r113, [%rd19];
	add.s32 	%r148, %r113, %r148;
$L__BB0_16:
	add.s32 	%r27, %r24, %r179;
	setp.ge.s32 	%p9, %r27, %r102;
	@%p9 bra 	$L__BB0_18;
	mul.wide.s32 	%rd20, %r27, 4;
	add.s64 	%rd21, %rd1, %rd20;
	ld.global.u32 	%r114, [%rd21];
	add.s32 	%r148, %r114, %r148;
$L__BB0_18:
	add.s32 	%r30, %r27, %r179;
	setp.ge.s32 	%p10, %r30, %r102;
	@%p10 bra 	$L__BB0_20;
	mul.wide.s32 	%rd22, %r30, 4;
	add.s64 	%rd23, %rd1, %rd22;
	ld.global.u32 	%r115, [%rd23];
	add.s32 	%r148, %r115, %r148;
$L__BB0_20:
	add.s32 	%r33, %r30, %r179;
	setp.ge.s32 	%p11, %r33, %r102;
	@%p11 bra 	$L__BB0_22;
	mul.wide.s32 	%rd24, %r33, 4;
	add.s64 	%rd25, %rd1, %rd24;
	ld.global.u32 	%r116, [%rd25];
	add.s32 	%r148, %r116, %r148;
$L__BB0_22:
	add.s32 	%r36, %r33, %r179;
	setp.ge.s32 	%p12, %r36, %r102;
	@%p12 bra 	$L__BB0_24;
	mul.wide.s32 	%rd26, %r36, 4;
	add.s64 	%rd27, %rd1, %rd26;
	ld.global.u32 	%r117, [%rd27];
	add.s32 	%r148, %r117, %r148;
$L__BB0_24:
	add.s32 	%r39, %r36, %r179;
	setp.ge.s32 	%p13, %r39, %r102;
	@%p13 bra 	$L__BB0_26;
	mul.wide.s32 	%rd28, %r39, 4;
	add.s64 	%rd29, %rd1, %rd28;
	ld.global.u32 	%r118, [%rd29];
	add.s32 	%r148, %r118, %r148;
$L__BB0_26:
	add.s32 	%r42, %r39, %r179;
	setp.ge.s32 	%p14, %r42, %r102;
	@%p14 bra 	$L__BB0_28;
	mul.wide.s32 	%rd30, %r42, 4;
	add.s64 	%rd31, %rd1, %rd30;
	ld.global.u32 	%r119, [%rd31];
	add.s32 	%r148, %r119, %r148;
$L__BB0_28:
	add.s32 	%r45, %r42, %r179;
	setp.ge.s32 	%p15, %r45, %r102;
	@%p15 bra 	$L__BB0_30;
	mul.wide.s32 	%rd32, %r45, 4;
	add.s64 	%rd33, %rd1, %rd32;
	ld.global.u32 	%r120, [%rd33];
	add.s32 	%r148, %r120, %r148;
$L__BB0_30:
	add.s32 	%r48, %r45, %r179;
	setp.ge.s32 	%p16, %r48, %r102;
	@%p16 bra 	$L__BB0_32;
	mul.wide.s32 	%rd34, %r48, 4;
	add.s64 	%rd35, %rd1, %rd34;
	ld.global.u32 	%r121, [%rd35];
	add.s32 	%r148, %r121, %r148;
$L__BB0_32:
	add.s32 	%r51, %r48, %r179;
	setp.ge.s32 	%p17, %r51, %r102;
	@%p17 bra 	$L__BB0_34;
	mul.wide.s32 	%rd36, %r51, 4;
	add.s64 	%rd37, %rd1, %rd36;
	ld.global.u32 	%r122, [%rd37];
	add.s32 	%r148, %r122, %r148;
$L__BB0_34:
	add.s32 	%r54, %r51, %r179;
	setp.ge.s32 	%p18, %r54, %r102;
	@%p18 bra 	$L__BB0_36;
	mul.wide.s32 	%rd38, %r54, 4;
	add.s64 	%rd39, %rd1, %rd38;
	ld.global.u32 	%r123, [%rd39];
	add.s32 	%r148, %r123, %r148;
$L__BB0_36:
	add.s32 	%r57, %r54, %r179;
	setp.ge.s32 	%p19, %r57, %r102;
	@%p19 bra 	$L__BB0_38;
	mul.wide.s32 	%rd40, %r57, 4;
	add.s64 	%rd41, %rd1, %rd40;
	ld.global.u32 	%r124, [%rd41];
	add.s32 	%r148, %r124, %r148;
$L__BB0_38:
	add.s32 	%r60, %r57, %r179;
	setp.ge.s32 	%p20, %r60, %r102;
	@%p20 bra 	$L__BB0_40;
	mul.wide.s32 	%rd42, %r60, 4;
	add.s64 	%rd43, %rd1, %rd42;
	ld.global.u32 	%r125, [%rd43];
	add.s32 	%r148, %r125, %r148;
$L__BB0_40:
	add.s32 	%r63, %r60, %r179;
	setp.ge.s32 	%p21, %r63, %r102;
	@%p21 bra 	$L__BB0_42;
	mul.wide.s32 	%rd44, %r63, 4;
	add.s64 	%rd45, %rd1, %rd44;
	ld.global.u32 	%r126, [%rd45];
	add.s32 	%r148, %r126, %r148;
$L__BB0_42:
	add.s32 	%r66, %r63, %r179;
	setp.ge.s32 	%p22, %r66, %r102;
	@%p22 bra 	$L__BB0_44;
	mul.wide.s32 	%rd46, %r66, 4;
	add.s64 	%rd47, %rd1, %rd46;
	ld.global.u32 	%r127, [%rd47];
	add.s32 	%r148, %r127, %r148;
$L__BB0_44:
	add.s32 	%r69, %r66, %r179;
	setp.ge.s32 	%p23, %r69, %r102;
	@%p23 bra 	$L__BB0_46;
	mul.wide.s32 	%rd48, %r69, 4;
	add.s64 	%rd49, %rd1, %rd48;
	ld.global.u32 	%r128, [%rd49];
	add.s32 	%r148, %r128, %r148;
$L__BB0_46:
	add.s32 	%r72, %r69, %r179;
	setp.ge.s32 	%p24, %r72, %r102;
	@%p24 bra 	$L__BB0_48;
	mul.wide.s32 	%rd50, %r72, 4;
	add.s64 	%rd51, %rd1, %rd50;
	ld.global.u32 	%r129, [%rd51];
	add.s32 	%r148, %r129, %r148;
$L__BB0_48:
	add.s32 	%r75, %r72, %r179;
	setp.ge.s32 	%p25, %r75, %r102;
	@%p25 bra 	$L__BB0_50;
	mul.wide.s32 	%rd52, %r75, 4;
	add.s64 	%rd53, %rd1, %rd52;
	ld.global.u32 	%r130, [%rd53];
	add.s32 	%r148, %r130, %r148;
$L__BB0_50:
	add.s32 	%r78, %r75, %r179;
	setp.ge.s32 	%p26, %r78, %r102;
	@%p26 bra 	$L__BB0_52;
	mul.wide.s32 	%rd54, %r78, 4;
	add.s64 	%rd55, %rd1, %rd54;
	ld.global.u32 	%r131, [%rd55];
	add.s32 	%r148, %r131, %r148;
$L__BB0_52:
	add.s32 	%r81, %r78, %r179;
	setp.ge.s32 	%p27, %r81, %r102;
	@%p27 bra 	$L__BB0_54;
	mul.wide.s32 	%rd56, %r81, 4;
	add.s64 	%rd57, %rd1, %rd56;
	ld.global.u32 	%r132, [%rd57];
	add.s32 	%r148, %r132, %r148;
$L__BB0_54:
	add.s32 	%r84, %r81, %r179;
	setp.ge.s32 	%p28, %r84, %r102;
	@%p28 bra 	$L__BB0_56;
	mul.wide.s32 	%rd58, %r84, 4;
	add.s64 	%rd59, %rd1, %rd58;
	ld.global.u32 	%r133, [%rd59];
	add.s32 	%r148, %r133, %r148;
$L__BB0_56:
	add.s32 	%r87, %r84, %r179;
	setp.ge.s32 	%p29, %r87, %r102;
	@%p29 bra 	$L__BB0_58;
	mul.wide.s32 	%rd60, %r87, 4;
	add.s64 	%rd61, %rd1, %rd60;
	ld.global.u32 	%r134, [%rd61];
	add.s32 	%r148, %r134, %r148;
$L__BB0_58:
	add.s32 	%r90, %r87, %r179;
	setp.ge.s32 	%p30, %r90, %r102;
	@%p30 bra 	$L__BB0_60;
	mul.wide.s32 	%rd62, %r90, 4;
	add.s64 	%rd63, %rd1, %rd62;
	ld.global.u32 	%r135, [%rd63];
	add.s32 	%r148, %r135, %r148;
$L__BB0_60:
	add.s32 	%r93, %r90, %r179;
	setp.ge.s32 	%p31, %r93, %r102;
	@%p31 bra 	$L__BB0_62;
	mul.wide.s32 	%rd64, %r93, 4;
	add.s64 	%rd65, %rd1, %rd64;
	ld.global.u32 	%r136, [%rd65];
	add.s32 	%r148, %r136, %r148;
$L__BB0_62:
	add.s32 	%r96, %r93, %r179;
	setp.ge.s32 	%p32, %r96, %r102;
	@%p32 bra 	$L__BB0_64;
	mul.wide.s32 	%rd66, %r96, 4;
	add.s64 	%rd67, %rd1, %rd66;
	ld.global.u32 	%r137, [%rd67];
	add.s32 	%r148, %r137, %r148;
$L__BB0_64:
	shl.b32 	%r138, %r1, 2;
	mov.u32 	%r139, _ZZ15reductionKernelPiS_iE5sdata;
	add.s32 	%r99, %r139, %r138;
	st.shared.u32 	[%r99], %r148;
	bar.sync 	0;
	setp.lt.u32 	%p33, %r179, 2;
	@%p33 bra 	$L__BB0_68;
$L__BB0_65:
	shr.u32 	%r101, %r179, 1;
	setp.ge.u32 	%p34, %r1, %r101;
	@%p34 bra 	$L__BB0_67;
	shl.b32 	%r140, %r101, 2;
	add.s32 	%r141, %r99, %r140;
	ld.shared.u32 	%r142, [%r141];
	ld.shared.u32 	%r143, [%r99];
	add.s32 	%r144, %r143, %r142;
	st.shared.u32 	[%r99], %r144;
$L__BB0_67:
	bar.sync 	0;
	setp.gt.u32 	%p35, %r179, 3;
	mov.u32 	%r179, %r101;
	@%p35 bra 	$L__BB0_65;
$L__BB0_68:
	setp.ne.s32 	%p36, %r1, 0;
	@%p36 bra 	$L__BB0_70;
	ld.shared.u32 	%r145, [_ZZ15reductionKernelPiS_iE5sdata];
	cvta.to.global.u64 	%rd68, %rd2;
	atom.global.add.u32 	%r146, [%rd68], %r145;
$L__BB0_70:
	ret;

}


// ===== COMPILED SASS (sm_100) =====

	.target	sm_100

	.elftype	@"ET_EXEC"


//--------------------- .note.nv.tkinfo           --------------------------
	.section	.note.nv.tkinfo,"",@"SHT_NOTE"
	.sectionflags	@"SHF_NOTE_NV_TKINFO"
	.tkinfo
        /*0018*/ 	.word	0x00000002
        /*0030*/ 	.string	""
        /*0030*/ 	.string	"ptxas"
        /*0030*/ 	.string	"Cuda compilation tools, release 13.0, V13.0.88"
        /*0030*/ 	.string	"Build cuda_13.0.r13.0/compiler.36424714_0"
        /*0030*/ 	.string	"-arch sm_100 -m 64 "



//--------------------- .note.nv.cuinfo           --------------------------
	.section	.note.nv.cuinfo,"",@"SHT_NOTE"
	.sectionflags	@"SHF_NOTE_NV_CUINFO"
        /*0018*/ 	.short	0x0002
        /*001a*/ 	.short	0x0064
        /*001c*/ 	.short	0x0082
	.zero		2


//--------------------- .nv.info                  --------------------------
	.section	.nv.info,"",@"SHT_CUDA_INFO"
	.align	4


	//----- nvinfo : EIATTR_REGCOUNT
	.align		4
        /*0000*/ 	.byte	0x04, 0x2f
        /*0002*/ 	.short	(.L_1 - .L_0)
	.align		4
.L_0:
        /*0004*/ 	.word	index@(_Z15reductionKernelPiS_i)
        /*0008*/ 	.word	0x00000020


	//----- nvinfo : EIATTR_FRAME_SIZE
	.align		4
.L_1:
        /*000c*/ 	.byte	0x04, 0x11
        /*000e*/ 	.short	(.L_3 - .L_2)
	.align		4
.L_2:
        /*0010*/ 	.word	index@(_Z15reductionKernelPiS_i)
        /*0014*/ 	.word	0x00000000


	//----- nvinfo : EIATTR_MIN_STACK_SIZE
	.align		4
.L_3:
        /*0018*/ 	.byte	0x04, 0x12
        /*001a*/ 	.short	(.L_5 - .L_4)
	.align		4
.L_4:
        /*001c*/ 	.word	index@(_Z15reductionKernelPiS_i)
        /*0020*/ 	.word	0x00000000
.L_5:


//--------------------- .nv.compat                --------------------------
	.section	.nv.compat,"",@"SHT_CUDA_COMPAT_INFO"
	.align	4
        /*0000*/ 	.byte	0x02, 0x09, 0x00, 0x00, 0x02, 0x02, 0x01, 0x00, 0x02, 0x05, 0x05, 0x00, 0x03, 0x07, 0x01, 0x01
        /*0010*/ 	.byte	0x02, 0x03, 0x00, 0x00, 0x02, 0x06, 0x01, 0x00, 0x04, 0x0b, 0x08, 0x00, 0x09, 0x00, 0x00, 0x00
        /*0020*/ 	.byte	0x00, 0x00, 0x00, 0x00


//--------------------- .nv.info._Z15reductionKernelPiS_i --------------------------
	.section	.nv.info._Z15reductionKernelPiS_i,"",@"SHT_CUDA_INFO"
	.sectionflags	@""
	.align	4


	//----- nvinfo : EIATTR_CUDA_API_VERSION
	.align		4
        /*0000*/ 	.byte	0x04, 0x37
        /*0002*/ 	.short	(.L_7 - .L_6)
.L_6:
        /*0004*/ 	.word	0x00000082


	//----- nvinfo : EIATTR_KPARAM_INFO
	.align		4
.L_7:
        /*0008*/ 	.byte	0x04, 0x17
        /*000a*/ 	.short	(.L_9 - .L_8)
.L_8:
        /*000c*/ 	.word	0x00000000
        /*0010*/ 	.short	0x0002
        /*0012*/ 	.short	0x0010
        /*0014*/ 	.byte	0x00, 0xf0, 0x11, 0x00


	//----- nvinfo : EIATTR_KPARAM_INFO
	.align		4
.L_9:
        /*0018*/ 	.byte	0x04, 0x17
        /*001a*/ 	.short	(.L_11 - .L_10)
.L_10:
        /*001c*/ 	.word	0x00000000
        /*0020*/ 	.short	0x0001
        /*0022*/ 	.short	0x0008
        /*0024*/ 	.byte	0x00, 0xf5, 0x21, 0x00


	//----- nvinfo : EIATTR_KPARAM_INFO
	.align		4
.L_11:
        /*0028*/ 	.byte	0x04, 0x17
        /*002a*/ 	.short	(.L_13 - .L_12)
.L_12:
        /*002c*/ 	.word	0x00000000
        /*0030*/ 	.short	0x0000
        /*0032*/ 	.short	0x0000
        /*0034*/ 	.byte	0x00, 0xf5, 0x21, 0x00


	//----- nvinfo : EIATTR_SPARSE_MMA_MASK
	.align		4
.L_13:
        /*0038*/ 	.byte	0x03, 0x50
        /*003a*/ 	.short	0x0000


	//----- nvinfo : EIATTR_MAXREG_COUNT
	.align		4
        /*003c*/ 	.byte	0x03, 0x1b
        /*003e*/ 	.short	0x00ff


	//----- nvinfo : EIATTR_NUM_BARRIERS
	.align		4
        /*0040*/ 	.byte	0x02, 0x4c
        /*0042*/ 	.byte	0x01
	.zero		1


	//----- nvinfo : EIATTR_MERCURY_ISA_VERSION
	.align		4
        /*0044*/ 	.byte	0x03, 0x5f
        /*0046*/ 	.short	0x0101


	//----- nvinfo : EIATTR_VRC_CTA_INIT_COUNT
	.align		4
        /*0048*/ 	.byte	0x02, 0x4a
	.zero		1
	.zero		1


	//----- nvinfo : EIATTR_EXIT_INSTR_OFFSETS
	.align		4
        /*004c*/ 	.byte	0x04, 0x1c
        /*004e*/ 	.short	(.L_15 - .L_14)


	//   ....[0]....
.L_14:
        /*0050*/ 	.word	0x00000db0


	//   ....[1]....
        /*0054*/ 	.word	0x00000e20


	//----- nvinfo : EIATTR_CBANK_PARAM_SIZE
	.align		4
.L_15:
        /*0058*/ 	.byte	0x03, 0x19
        /*005a*/ 	.short	0x0014


	//----- nvinfo : EIATTR_PARAM_CBANK
	.align		4
        /*005c*/ 	.byte	0x04, 0x0a
        /*005e*/ 	.short	(.L_17 - .L_16)
	.align		4
.L_16:
        /*0060*/ 	.word	index@(.nv.constant0._Z15reductionKernelPiS_i)
        /*0064*/ 	.short	0x0380
        /*0066*/ 	.short	0x0014


	//----- nvinfo : EIATTR_SW_WAR
	.align		4
.L_17:
        /*0068*/ 	.byte	0x04, 0x36
        /*006a*/ 	.short	(.L_19 - .L_18)
.L_18:
        /*006c*/ 	.word	0x00000008
.L_19:


//--------------------- .nv.callgraph             --------------------------
	.section	.nv.callgraph,"",@"SHT_CUDA_CALLGRAPH"
	.align	4
	.sectionentsize	8
	.align		4
        /*0000*/ 	.word	0x00000000
	.align		4
        /*0004*/ 	.word	0xffffffff
	.align		4
        /*0008*/ 	.word	0x00000000
	.align		4
        /*000c*/ 	.word	0xfffffffe
	.align		4
        /*0010*/ 	.word	0x00000000
	.align		4
        /*0014*/ 	.word	0xfffffffd
	.align		4
        /*0018*/ 	.word	0x00000000
	.align		4
        /*001c*/ 	.word	0xfffffffc


//--------------------- .text._Z15reductionKernelPiS_i --------------------------
	.section	.text._Z15reductionKernelPiS_i,"ax",@progbits
	.align	128
        .global         _Z15reductionKernelPiS_i
        .type           _Z15reductionKernelPiS_i,@function
        .size           _Z15reductionKernelPiS_i,(.L_x_3 - _Z15reductionKernelPiS_i)
        .other          _Z15reductionKernelPiS_i,@"STO_CUDA_ENTRY STV_DEFAULT"
_Z15reductionKernelPiS_i:
.text._Z15reductionKernelPiS_i:
[----:B------:R-:W-:Y:S01]  /*0000*/  LDC R1, c[0x0][0x37c] ;  /* 0x0000df00ff017b82 */ /* 0x000fe20000000800 */
[----:B------:R-:W0:Y:S07]  /*0010*/  S2R R0, SR_TID.X ;  /* 0x0000000000007919 */ /* 0x000e2e0000002100 */
[----:B------:R-:W1:Y:S01]  /*0020*/  S2UR UR4, SR_CTAID.X ;  /* 0x00000000000479c3 */ /* 0x000e620000002500 */
[----:B------:R-:W2:Y:S01]  /*0030*/  LDCU UR5, c[0x0][0x390] ;  /* 0x00007200ff0577ac */ /* 0x000ea20008000800 */
[----:B------:R-:W3:Y:S06]  /*0040*/  LDCU.64 UR6, c[0x0][0x358] ;  /* 0x00006b00ff0677ac */ /* 0x000eec0008000a00 */
[----:B------:R-:W1:Y:S02]  /*0050*/  LDC R2, c[0x0][0x360] ;  /* 0x0000d800ff027b82 */ /* 0x000e640000000800 */
[----:B-1----:R-:W-:-:S04]  /*0060*/  IMAD R3, R2, UR4, RZ ;  /* 0x0000000402037c24 */ /* 0x002fc8000f8e02ff */
[----:B0-----:R-:W-:-:S04]  /*0070*/  IMAD R3, R3, 0x20, R0 ;  /* 0x0000002003037824 */ /* 0x001fc800078e0200 */
[C---:B------:R-:W-:Y:S01]  /*0080*/  IMAD.IADD R13, R3.reuse, 0x1, R2 ;  /* 0x00000001030d7824 */ /* 0x040fe200078e0202 */
[----:B--2---:R-:W-:-:S04]  /*0090*/  ISETP.GE.AND P0, PT, R3, UR5, PT ;  /* 0x0000000503007c0c */ /* 0x004fc8000bf06270 */
[----:B------:R-:W-:Y:S02]  /*00a0*/  ISETP.GE.AND P2, PT, R13, UR5, PT ;  /* 0x000000050d007c0c */ /* 0x000fe4000bf46270 */
[----:B------:R-:W-:-:S04]  /*00b0*/  IADD3 R15, PT, PT, R2, R13, RZ ;  /* 0x0000000d020f7210 */ /* 0x000fc80007ffe0ff */
[----:B------:R-:W-:Y:S01]  /*00c0*/  ISETP.GE.AND P3, PT, R15, UR5, PT ;  /* 0x000000050f007c0c */ /* 0x000fe2000bf66270 */
[----:B------:R-:W-:Y:S02]  /*00d0*/  IMAD.IADD R17, R2, 0x1, R15 ;  /* 0x0000000102117824 */ /* 0x000fe400078e020f */
[----:B------:R-:W0:Y:S03]  /*00e0*/  @!P0 LDC.64 R6, c[0x0][0x380] ;  /* 0x0000e000ff068b82 */ /* 0x000e260000000a00 */
[----:B------:R-:W-:-:S05]  /*00f0*/  ISETP.GE.AND P4, PT, R17, UR5, PT ;  /* 0x0000000511007c0c */ /* 0x000fca000bf86270 */
[----:B------:R-:W1:Y:S08]  /*0100*/  @!P2 LDC.64 R8, c[0x0][0x380] ;  /* 0x0000e000ff08ab82 */ /* 0x000e700000000a00 */
[----:B------:R-:W2:Y:S08]  /*0110*/  @!P3 LDC.64 R10, c[0x0][0x380] ;  /* 0x0000e000ff0abb82 */ /* 0x000eb00000000a00 */
[----:B------:R-:W4:Y:S01]  /*0120*/  @!P4 LDC.64 R4, c[0x0][0x380] ;  /* 0x0000e000ff04cb82 */ /* 0x000f220000000a00 */
[----:B0-----:R-:W-:-:S04]  /*0130*/  @!P0 IMAD.WIDE R6, R3, 0x4, R6 ;  /* 0x0000000403068825 */ /* 0x001fc800078e0206 */
[----:B------:R-:W-:Y:S02]  /*0140*/  IMAD.MOV.U32 R3, RZ, RZ, RZ ;  /* 0x000000ffff037224 */ /* 0x000fe400078e00ff */
[----:B-1----:R-:W-:-:S04]  /*0150*/  @!P2 IMAD.WIDE R8, R13, 0x4, R8 ;  /* 0x000000040d08a825 */ /* 0x002fc800078e0208 */
[----:B---3--:R-:W3:Y:S04]  /*0160*/  @!P0 LDG.E R3, desc[UR6][R6.64] ;  /* 0x0000000606038981 */ /* 0x008ee8000c1e1900 */
[----:B------:R0:W3:Y:S01]  /*0170*/  @!P2 LDG.E R12, desc[UR6][R8.64] ;  /* 0x00000006080ca981 */ /* 0x0000e2000c1e1900 */
[----:B--2---:R-:W-:-:S05]  /*0180*/  @!P3 IMAD.WIDE R10, R15, 0x4, R10 ;  /* 0x000000040f0ab825 */ /* 0x004fca00078e020a */
[----:B------:R1:W2:Y:S01]  /*0190*/  @!P3 LDG.E R14, desc[UR6][R10.64] ;  /* 0x000000060a0eb981 */ /* 0x0002a2000c1e1900 */
[----:B----4-:R-:W-:-:S05]  /*01a0*/  @!P4 IMAD.WIDE R4, R17, 0x4, R4 ;  /* 0x000000041104c825 */ /* 0x010fca00078e0204 */
[----:B------:R4:W5:Y:S01]  /*01b0*/  @!P4 LDG.E R16, desc[UR6][R4.64] ;  /* 0x000000060410c981 */ /* 0x000962000c1e1900 */
[----:B------:R-:W-:-:S04]  /*01c0*/  IADD3 R27, PT, PT, R2, R17, RZ ;  /* 0x00000011021b7210 */ /* 0x000fc80007ffe0ff */
[----:B------:R-:W-:Y:S01]  /*01d0*/  ISETP.GE.AND P5, PT, R27, UR5, PT ;  /* 0x000000051b007c0c */ /* 0x000fe2000bfa6270 */
[----:B------:R-:W-:-:S04]  /*01e0*/  IMAD.IADD R15, R2, 0x1, R27 ;  /* 0x00000001020f7824 */ /* 0x000fc800078e021b */
[----:B------:R-:W-:Y:S01]  /*01f0*/  IMAD.IADD R25, R2, 0x1, R15 ;  /* 0x0000000102197824 */ /* 0x000fe200078e020f */
[----:B------:R-:W-:-:S04]  /*0200*/  ISETP.GE.AND P6, PT, R15, UR5, PT ;  /* 0x000000050f007c0c */ /* 0x000fc8000bfc6270 */
[C---:B------:R-:W-:Y:S02]  /*0210*/  IADD3 R23, PT, PT, R2.reuse, R25, RZ ;  /* 0x0000001902177210 */ /* 0x040fe40007ffe0ff */
[----:B------:R-:W-:Y:S01]  /*0220*/  ISETP.GE.AND P0, PT, R25, UR5, PT ;  /* 0x0000000519007c0c */ /* 0x000fe2000bf06270 */
[----:B0-----:R-:W0:Y:S01]  /*0230*/  @!P5 LDC.64 R8, c[0x0][0x380] ;  /* 0x0000e000ff08db82 */ /* 0x001e220000000a00 */
[----:B------:R-:W-:Y:S01]  /*0240*/  ISETP.GE.AND P1, PT, R23, UR5, PT ;  /* 0x0000000517007c0c */ /* 0x000fe2000bf26270 */
[----:B------:R-:W-:-:S04]  /*0250*/  IMAD.IADD R21, R2, 0x1, R23 ;  /* 0x0000000102157824 */ /* 0x000fc800078e0217 */
[----:B------:R-:W-:-:S04]  /*0260*/  IMAD.IADD R19, R2, 0x1, R21 ;  /* 0x0000000102137824 */ /* 0x000fc800078e0215 */
[----:B------:R-:W-:Y:S02]  /*0270*/  IMAD.IADD R17, R2, 0x1, R19 ;  /* 0x0000000102117824 */ /* 0x000fe400078e0213 */
[----:B-1----:R-:W1:Y:S08]  /*0280*/  @!P0 LDC.64 R10, c[0x0][0x380] ;  /* 0x0000e000ff0a8b82 */ /* 0x002e700000000a00 */
[----:B----4-:R-:W4:Y:S01]  /*0290*/  @!P1 LDC.64 R4, c[0x0][0x380] ;  /* 0x0000e000ff049b82 */ /* 0x010f220000000a00 */
[----:B0-----:R-:W-:-:S04]  /*02a0*/  @!P5 IMAD.WIDE R26, R27, 0x4, R8 ;  /* 0x000000041b1ad825 */ /* 0x001fc800078e0208 */
[----:B-1----:R-:W-:-:S06]  /*02b0*/  @!P0 IMAD.WIDE R10, R25, 0x4, R10 ;  /* 0x00000004190a8825 */ /* 0x002fcc00078e020a */
[----:B------:R-:W5:Y:S01]  /*02c0*/  @!P0 LDG.E R10, desc[UR6][R10.64] ;  /* 0x000000060a0a8981 */ /* 0x000f62000c1e1900 */
[----:B----4-:R-:W-:-:S06]  /*02d0*/  @!P1 IMAD.WIDE R4, R23, 0x4, R4 ;  /* 0x0000000417049825 */ /* 0x010fcc00078e0204 */
[----:B------:R-:W4:Y:S01]  /*02e0*/  @!P1 LDG.E R4, desc[UR6][R4.64] ;  /* 0x0000000604049981 */ /* 0x000f22000c1e1900 */
[----:B---3--:R-:W-:Y:S02]  /*02f0*/  @!P2 IADD3 R3, PT, PT, R3, R12, RZ ;  /* 0x0000000c0303a210 */ /* 0x008fe40007ffe0ff */
[----:B------:R-:W0:Y:S01]  /*0300*/  @!P6 LDC.64 R12, c[0x0][0x380] ;  /* 0x0000e000ff0ceb82 */ /* 0x000e220000000a00 */
[----:B------:R-:W-:Y:S02]  /*0310*/  ISETP.GE.AND P2, PT, R21, UR5, PT ;  /* 0x0000000515007c0c */ /* 0x000fe4000bf46270 */
[----:B--2---:R-:W-:Y:S02]  /*0320*/  @!P3 IADD3 R3, PT, PT, R3, R14, RZ ;  /* 0x0000000e0303b210 */ /* 0x004fe40007ffe0ff */
[----:B------:R-:W-:Y:S02]  /*0330*/  ISETP.GE.AND P3, PT, R19, UR5, PT ;  /* 0x0000000513007c0c */ /* 0x000fe4000bf66270 */
[----:B-----5:R-:W-:-:S02]  /*0340*/  @!P4 IADD3 R3, PT, PT, R3, R16, RZ ;  /* 0x000000100303c210 */ /* 0x020fc40007ffe0ff */
[----:B------:R-:W-:-:S05]  /*0350*/  ISETP.GE.AND P4, PT, R17, UR5, PT ;  /* 0x0000000511007c0c */ /* 0x000fca000bf86270 */
[----:B------:R-:W1:Y:S01]  /*0360*/  @!P2 LDC.64 R6, c[0x0][0x380] ;  /* 0x0000e000ff06ab82 */ /* 0x000e620000000a00 */
[----:B------:R2:W3:Y:S07]  /*0370*/  @!P5 LDG.E R16, desc[UR6][R26.64] ;  /* 0x000000061a10d981 */ /* 0x0004ee000c1e1900 */
[----:B------:R-:W5:Y:S01]  /*0380*/  @!P3 LDC.64 R8, c[0x0][0x380] ;  /* 0x0000e000ff08bb82 */ /* 0x000f620000000a00 */
[----:B0-----:R-:W-:-:S06]  /*0390*/  @!P6 IMAD.WIDE R12, R15, 0x4, R12 ;  /* 0x000000040f0ce825 */ /* 0x001fcc00078e020c */
[----:B------:R-:W4:Y:S01]  /*03a0*/  @!P6 LDG.E R12, desc[UR6][R12.64] ;  /* 0x000000060c0ce981 */ /* 0x000f22000c1e1900 */
[----:B------:R-:W0:Y:S01]  /*03b0*/  @!P4 LDC.64 R14, c[0x0][0x380] ;  /* 0x0000e000ff0ecb82 */ /* 0x000e220000000a00 */
[----:B-1----:R-:W-:-:S06]  /*03c0*/  @!P2 IMAD.WIDE R6, R21, 0x4, R6 ;  /* 0x000000041506a825 */ /* 0x002fcc00078e0206 */
[----:B------:R-:W4:Y:S01]  /*03d0*/  @!P2 LDG.E R6, desc[UR6][R6.64] ;  /* 0x000000060606a981 */ /* 0x000f22000c1e1900 */
[----:B-----5:R-:W-:-:S06]  /*03e0*/  @!P3 IMAD.WIDE R8, R19, 0x4, R8 ;  /* 0x000000041308b825 */ /* 0x020fcc00078e0208 */
[----:B------:R-:W5:Y:S01]  /*03f0*/  @!P3 LDG.E R8, desc[UR6][R8.64] ;  /* 0x000000060808b981 */ /* 0x000f62000c1e1900 */
[----:B0-----:R-:W-:-:S06]  /*0400*/  @!P4 IMAD.WIDE R18, R17, 0x4, R14 ;  /* 0x000000041112c825 */ /* 0x001fcc00078e020e */
[----:B------:R0:W5:Y:S01]  /*0410*/  @!P4 LDG.E R18, desc[UR6][R18.64] ;  /* 0x000000061212c981 */ /* 0x000162000c1e1900 */
[----:B------:R-:W-:-:S04]  /*0420*/  IMAD.IADD R29, R2, 0x1, R17 ;  /* 0x00000001021d7824 */ /* 0x000fc800078e0211 */
[----:B------:R-:W-:-:S04]  /*0430*/  IMAD.IADD R15, R2, 0x1, R29 ;  /* 0x00000001020f7824 */ /* 0x000fc800078e021d */
[----:B--2---:R-:W-:-:S04]  /*0440*/  IMAD.IADD R27, R2, 0x1, R15 ;  /* 0x00000001021b7824 */ /* 0x004fc800078e020f */
[----:B------:R-:W-:-:S04]  /*0450*/  IMAD.IADD R23, R2, 0x1, R27 ;  /* 0x0000000102177824 */ /* 0x000fc800078e021b */
[----:B------:R-:W-:-:S04]  /*0460*/  IMAD.IADD R17, R2, 0x1, R23 ;  /* 0x0000000102117824 */ /* 0x000fc800078e0217 */
[----:B0-----:R-:W-:-:S04]  /*0470*/  IMAD.IADD R19, R2, 0x1, R17 ;  /* 0x0000000102137824 */ /* 0x001fc800078e0211 */
[----:B------:R-:W-:Y:S01]  /*0480*/  IMAD.IADD R21, R2, 0x1, R19 ;  /* 0x0000000102157824 */ /* 0x000fe200078e0213 */
[----:B---3--:R-:W-:Y:S02]  /*0490*/  @!P5 IADD3 R3, PT, PT, R3, R16, RZ ;  /* 0x000000100303d210 */ /* 0x008fe40007ffe0ff */
[----:B------:R-:W-:Y:S02]  /*04a0*/  ISETP.GE.AND P5, PT, R29, UR5, PT ;  /* 0x000000051d007c0c */ /* 0x000fe4000bfa6270 */
[----:B----4-:R-:W-:-:S11]  /*04b0*/  @!P6 IADD3 R3, PT, PT, R3, R12, RZ ;  /* 0x0000000c0303e210 */ /* 0x010fd60007ffe0ff */
[----:B------:R-:W0:Y:S01]  /*04c0*/  @!P5 LDC.64 R24, c[0x0][0x380] ;  /* 0x0000e000ff18db82 */ /* 0x000e220000000a00 */
[----:B------:R-:W-:Y:S02]  /*04d0*/  ISETP.GE.AND P6, PT, R15, UR5, PT ;  /* 0x000000050f007c0c */ /* 0x000fe4000bfc6270 */
[----:B------:R-:W-:Y:S02]  /*04e0*/  @!P0 IADD3 R3, PT, PT, R3, R10, RZ ;  /* 0x0000000a03038210 */ /* 0x000fe40007ffe0ff */
[----:B------:R-:W-:Y:S02]  /*04f0*/  ISETP.GE.AND P0, PT, R27, UR5, PT ;  /* 0x000000051b007c0c */ /* 0x000fe4000bf06270 */
[----:B------:R-:W-:Y:S02]  /*0500*/  @!P1 IADD3 R3, PT, PT, R3, R4, RZ ;  /* 0x0000000403039210 */ /* 0x000fe40007ffe0ff */
[----:B------:R-:W-:-:S05]  /*0510*/  ISETP.GE.AND P1, PT, R23, UR5, PT ;  /* 0x0000000517007c0c */ /* 0x000fca000bf26270 */
[----:B------:R-:W1:Y:S01]  /*0520*/  @!P6 LDC.64 R12, c[0x0][0x380] ;  /* 0x0000e000ff0ceb82 */ /* 0x000e620000000a00 */
[----:B------:R-:W-:Y:S02]  /*0530*/  @!P2 IADD3 R3, PT, PT, R3, R6, RZ ;  /* 0x000000060303a210 */ /* 0x000fe40007ffe0ff */
[----:B------:R-:W-:-:S05]  /*0540*/  ISETP.GE.AND P2, PT, R17, UR5, PT ;  /* 0x0000000511007c0c */ /* 0x000fca000bf46270 */
[----:B------:R-:W2:Y:S01]  /*0550*/  @!P0 LDC.64 R10, c[0x0][0x380] ;  /* 0x0000e000ff0a8b82 */ /* 0x000ea20000000a00 */
[----:B-----5:R-:W-:Y:S02]  /*0560*/  @!P3 IADD3 R3, PT, PT, R3, R8, RZ ;  /* 0x000000080303b210 */ /* 0x020fe40007ffe0ff */
[----:B------:R-:W-:-:S05]  /*0570*/  ISETP.GE.AND P3, PT, R19, UR5, PT ;  /* 0x0000000513007c0c */ /* 0x000fca000bf66270 */
[----:B------:R-:W3:Y:S01]  /*0580*/  @!P1 LDC.64 R4, c[0x0][0x380] ;  /* 0x0000e000ff049b82 */ /* 0x000ee20000000a00 */
[----:B------:R-:W-:Y:S02]  /*0590*/  @!P4 IADD3 R3, PT, PT, R3, R18, RZ ;  /* 0x000000120303c210 */ /* 0x000fe40007ffe0ff */
[----:B------:R-:W-:Y:S01]  /*05a0*/  ISETP.GE.AND P4, PT, R21, UR5, PT ;  /* 0x0000000515007c0c */ /* 0x000fe2000bf86270 */
[----:B0-----:R-:W-:-:S04]  /*05b0*/  @!P5 IMAD.WIDE R24, R29, 0x4, R24 ;  /* 0x000000041d18d825 */ /* 0x001fc800078e0218 */
[----:B------:R-:W0:Y:S01]  /*05c0*/  @!P2 LDC.64 R6, c[0x0][0x380] ;  /* 0x0000e000ff06ab82 */ /* 0x000e220000000a00 */
[----:B-1----:R-:W-:Y:S01]  /*05d0*/  @!P6 IMAD.WIDE R12, R15, 0x4, R12 ;  /* 0x000000040f0ce825 */ /* 0x002fe200078e020c */
[----:B------:R1:W4:Y:S05]  /*05e0*/  @!P5 LDG.E R24, desc[UR6][R24.64] ;  /* 0x000000061818d981 */ /* 0x00032a000c1e1900 */
[----:B------:R-:W5:Y:S01]  /*05f0*/  @!P6 LDG.E R12, desc[UR6][R12.64] ;  /* 0x000000060c0ce981 */ /* 0x000f62000c1e1900 */
[----:B------:R-:W1:Y:S01]  /*0600*/  @!P3 LDC.64 R8, c[0x0][0x380] ;  /* 0x0000e000ff08bb82 */ /* 0x000e620000000a00 */
[----:B--2---:R-:W-:-:S06]  /*0610*/  @!P0 IMAD.WIDE R10, R27, 0x4, R10 ;  /* 0x000000041b0a8825 */ /* 0x004fcc00078e020a */
[----:B------:R-:W2:Y:S01]  /*0620*/  @!P0 LDG.E R10, desc[UR6][R10.64] ;  /* 0x000000060a0a8981 */ /* 0x000ea2000c1e1900 */
[----:B------:R-:W1:Y:S01]  /*0630*/  @!P4 LDC.64 R14, c[0x0][0x380] ;  /* 0x0000e000ff0ecb82 */ /* 0x000e620000000a00 */
[----:B---3--:R-:W-:-:S06]  /*0640*/  @!P1 IMAD.WIDE R4, R23, 0x4, R4 ;  /* 0x0000000417049825 */ /* 0x008fcc00078e0204 */
[----:B------:R-:W3:Y:S01]  /*0650*/  @!P1 LDG.E R4, desc[UR6][R4.64] ;  /* 0x0000000604049981 */ /* 0x000ee2000c1e1900 */
[----:B0-----:R-:W-:-:S06]  /*0660*/  @!P2 IMAD.WIDE R6, R17, 0x4, R6 ;  /* 0x000000041106a825 */ /* 0x001fcc00078e0206 */
[----:B------:R-:W3:Y:S01]  /*0670*/  @!P2 LDG.E R6, desc[UR6][R6.64] ;  /* 0x000000060606a981 */ /* 0x000ee2000c1e1900 */
[----:B-1----:R-:W-:-:S06]  /*0680*/  @!P3 IMAD.WIDE R8, R19, 0x4, R8 ;  /* 0x000000041308b825 */ /* 0x002fcc00078e0208 */
[----:B------:R-:W3:Y:S01]  /*0690*/  @!P3 LDG.E R8, desc[UR6][R8.64] ;  /* 0x000000060808b981 */ /* 0x000ee2000c1e1900 */
[----:B------:R-:W-:-:S06]  /*06a0*/  @!P4 IMAD.WIDE R14, R21, 0x4, R14 ;  /* 0x00000004150ec825 */ /* 0x000fcc00078e020e */
[----:B------:R-:W3:Y:S01]  /*06b0*/  @!P4 LDG.E R14, desc[UR6][R14.64] ;  /* 0x000000060e0ec981 */ /* 0x000ee2000c1e1900 */
[----:B------:R-:W-:-:S04]  /*06c0*/  IMAD.IADD R18, R2, 0x1, R21 ;  /* 0x0000000102127824 */ /* 0x000fc800078e0215 */
[----:B------:R-:W-:-:S04]  /*06d0*/  IMAD.IADD R29, R2, 0x1, R18 ;  /* 0x00000001021d7824 */ /* 0x000fc800078e0212 */
[----:B------:R-:W-:-:S04]  /*06e0*/  IMAD.IADD R27, R2, 0x1, R29 ;  /* 0x00000001021b7824 */ /* 0x000fc800078e021d */
[----:B------:R-:W-:-:S04]  /*06f0*/  IMAD.IADD R19, R2, 0x1, R27 ;  /* 0x0000000102137824 */ /* 0x000fc800078e021b */
[----:B------:R-:W-:-:S04]  /*0700*/  IMAD.IADD R21, R2, 0x1, R19 ;  /* 0x0000000102157824 */ /* 0x000fc800078e0213 */
[----:B------:R-:W-:-:S04]  /*0710*/  IMAD.IADD R23, R2, 0x1, R21 ;  /* 0x0000000102177824 */ /* 0x000fc800078e0215 */
[----:B------:R-:W-:Y:S01]  /*0720*/  IMAD.IADD R25, R2, 0x1, R23 ;  /* 0x0000000102197824 */ /* 0x000fe200078e0217 */
[----:B----4-:R-:W-:Y:S02]  /*0730*/  @!P5 IADD3 R3, PT, PT, R3, R24, RZ ;  /* 0x000000180303d210 */ /* 0x010fe40007ffe0ff */
[----:B------:R-:W-:Y:S02]  /*0740*/  ISETP.GE.AND P5, PT, R18, UR5, PT ;  /* 0x0000000512007c0c */ /* 0x000fe4000bfa6270 */
[----:B-----5:R-:W-:Y:S02]  /*0750*/  @!P6 IADD3 R3, PT, PT, R3, R12, RZ ;  /* 0x0000000c0303e210 */ /* 0x020fe40007ffe0ff */
[----:B------:R-:W-:Y:S02]  /*0760*/  ISETP.GE.AND P6, PT, R29, UR5, PT ;  /* 0x000000051d007c0c */ /* 0x000fe4000bfc6270 */
[----:B--2---:R-:W-:Y:S02]  /*0770*/  @!P0 IADD3 R3, PT, PT, R3, R10, RZ ;  /* 0x0000000a03038210 */ /* 0x004fe40007ffe0ff */
[----:B------:R-:W-:-:S05]  /*0780*/  ISETP.GE.AND P0, PT, R27, UR5, PT ;  /* 0x000000051b007c0c */ /* 0x000fca000bf06270 */
[----:B------:R-:W0:Y:S01]  /*0790*/  @!P5 LDC.64 R16, c[0x0][0x380] ;  /* 0x0000e000ff10db82 */ /* 0x000e220000000a00 */
[----:B---3--:R-:W-:Y:S02]  /*07a0*/  @!P1 IADD3 R3, PT, PT, R3, R4, RZ ;  /* 0x0000000403039210 */ /* 0x008fe40007ffe0ff */
[----:B------:R-:W-:-:S05]  /*07b0*/  ISETP.GE.AND P1, PT, R19, UR5, PT ;  /* 0x0000000513007c0c */ /* 0x000fca000bf26270 */
[----:B------:R-:W1:Y:S01]  /*07c0*/  @!P6 LDC.64 R12, c[0x0][0x380] ;  /* 0x0000e000ff0ceb82 */ /* 0x000e620000000a00 */
[----:B------:R-:W-:Y:S02]  /*07d0*/  @!P2 IADD3 R3, PT, PT, R3, R6, RZ ;  /* 0x000000060303a210 */ /* 0x000fe40007ffe0ff */
[----:B------:R-:W-:-:S05]  /*07e0*/  ISETP.GE.AND P2, PT, R21, UR5, PT ;  /* 0x0000000515007c0c */ /* 0x000fca000bf46270 */
[----:B------:R-:W2:Y:S01]  /*07f0*/  @!P0 LDC.64 R4, c[0x0][0x380] ;  /* 0x0000e000ff048b82 */ /* 0x000ea20000000a00 */
[----:B------:R-:W-:Y:S02]  /*0800*/  @!P3 IADD3 R3, PT, PT, R3, R8, RZ ;  /* 0x000000080303b210 */ /* 0x000fe40007ffe0ff */
[----:B------:R-:W-:-:S05]  /*0810*/  ISETP.GE.AND P3, PT, R23, UR5, PT ;  /* 0x0000000517007c0c */ /* 0x000fca000bf66270 */
[----:B------:R-:W3:Y:S01]  /*0820*/  @!P1 LDC.64 R6, c[0x0][0x380] ;  /* 0x0000e000ff069b82 */ /* 0x000ee20000000a00 */
[----:B------:R-:W-:Y:S02]  /*0830*/  @!P4 IADD3 R3, PT, PT, R3, R14, RZ ;  /* 0x0000000e0303c210 */ /* 0x000fe40007ffe0ff */
[----:B------:R-:W-:-:S05]  /*0840*/  ISETP.GE.AND P4, PT, R25, UR5, PT ;  /* 0x0000000519007c0c */ /* 0x000fca000bf86270 */
[----:B------:R-:W4:Y:S01]  /*0850*/  @!P2 LDC.64 R8, c[0x0][0x380] ;  /* 0x0000e000ff08ab82 */ /* 0x000f220000000a00 */
[----:B0-----:R-:W-:-:S04]  /*0860*/  @!P5 IMAD.WIDE R16, R18, 0x4, R16 ;  /* 0x000000041210d825 */ /* 0x001fc800078e0210 */
[----:B-1----:R-:W-:Y:S02]  /*0870*/  @!P6 IMAD.WIDE R12, R29, 0x4, R12 ;  /* 0x000000041d0ce825 */ /* 0x002fe400078e020c */
[----:B------:R0:W5:Y:S01]  /*0880*/  @!P5 LDG.E R16, desc[UR6][R16.64] ;  /* 0x000000061010d981 */ /* 0x000162000c1e1900 */
[----:B------:R-:W1:Y:S01]  /*0890*/  @!P3 LDC.64 R10, c[0x0][0x380] ;  /* 0x0000e000ff0abb82 */ /* 0x000e620000000a00 */
[----:B--2---:R-:W-:Y:S02]  /*08a0*/  @!P0 IMAD.WIDE R4, R27, 0x4, R4 ;  /* 0x000000041b048825 */ /* 0x004fe400078e0204 */
[----:B------:R-:W2:Y:S04]  /*08b0*/  @!P6 LDG.E R12, desc[UR6][R12.64] ;  /* 0x000000060c0ce981 */ /* 0x000ea8000c1e1900 */
[----:B------:R-:W2:Y:S01]  /*08c0*/  @!P0 LDG.E R4, desc[UR6][R4.64] ;  /* 0x0000000604048981 */ /* 0x000ea2000c1e1900 */
[----:B------:R-:W0:Y:S01]  /*08d0*/  @!P4 LDC.64 R14, c[0x0][0x380] ;  /* 0x0000e000ff0ecb82 */ /* 0x000e220000000a00 */
[----:B---3--:R-:W-:-:S06]  /*08e0*/  @!P1 IMAD.WIDE R6, R19, 0x4, R6 ;  /* 0x0000000413069825 */ /* 0x008fcc00078e0206 */
[----:B------:R-:W3:Y:S01]  /*08f0*/  @!P1 LDG.E R6, desc[UR6][R6.64] ;  /* 0x0000000606069981 */ /* 0x000ee2000c1e1900 */
[----:B----4-:R-:W-:-:S06]  /*0900*/  @!P2 IMAD.WIDE R8, R21, 0x4, R8 ;  /* 0x000000041508a825 */ /* 0x010fcc00078e0208 */
[----:B------:R-:W4:Y:S01]  /*0910*/  @!P2 LDG.E R8, desc[UR6][R8.64] ;  /* 0x000000060808a981 */ /* 0x000f22000c1e1900 */
[----:B-1----:R-:W-:-:S06]  /*0920*/  @!P3 IMAD.WIDE R10, R23, 0x4, R10 ;  /* 0x00000004170ab825 */ /* 0x002fcc00078e020a */
[----:B------:R-:W4:Y:S01]  /*0930*/  @!P3 LDG.E R10, desc[UR6][R10.64] ;  /* 0x000000060a0ab981 */ /* 0x000f22000c1e1900 */
[----:B0-----:R-:W-:-:S05]  /*0940*/  @!P4 IMAD.WIDE R14, R25, 0x4, R14 ;  /* 0x00000004190ec825 */ /* 0x001fca00078e020e */
[----:B------:R0:W4:Y:S01]  /*0950*/  @!P4 LDG.E R18, desc[UR6][R14.64] ;  /* 0x000000060e12c981 */ /* 0x000122000c1e1900 */
[----:B------:R-:W-:-:S04]  /*0960*/  IMAD.IADD R17, R2, 0x1, R25 ;  /* 0x0000000102117824 */ /* 0x000fc800078e0219 */
[----:B------:R-:W-:-:S04]  /*0970*/  IMAD.IADD R29, R2, 0x1, R17 ;  /* 0x00000001021d7824 */ /* 0x000fc800078e0211 */
[----:B------:R-:W-:-:S04]  /*0980*/  IMAD.IADD R27, R2, 0x1, R29 ;  /* 0x00000001021b7824 */ /* 0x000fc800078e021d */
[----:B------:R-:W-:-:S04]  /*0990*/  IMAD.IADD R19, R2, 0x1, R27 ;  /* 0x0000000102137824 */ /* 0x000fc800078e021b */
[----:B------:R-:W-:-:S04]  /*09a0*/  IMAD.IADD R21, R2, 0x1, R19 ;  /* 0x0000000102157824 */ /* 0x000fc800078e0213 */
[----:B------:R-:W-:-:S04]  /*09b0*/  IMAD.IADD R23, R2, 0x1, R21 ;  /* 0x0000000102177824 */ /* 0x000fc800078e0215 */
[----:B------:R-:W-:Y:S01]  /*09c0*/  IMAD.IADD R25, R2, 0x1, R23 ;  /* 0x0000000102197824 */ /* 0x000fe200078e0217 */
[----:B-----5:R-:W-:Y:S02]  /*09d0*/  @!P5 IADD3 R3, PT, PT, R3, R16, RZ ;  /* 0x000000100303d210 */ /* 0x020fe40007ffe0ff */
[----:B------:R-:W-:Y:S02]  /*09e0*/  ISETP.GE.AND P5, PT, R17, UR5, PT ;  /* 0x0000000511007c0c */ /* 0x000fe4000bfa6270 */
[----:B--2---:R-:W-:Y:S02]  /*09f0*/  @!P6 IADD3 R3, PT, PT, R3, R12, RZ ;  /* 0x0000000c0303e210 */ /* 0x004fe40007ffe0ff */
[----:B------:R-:W-:Y:S02]  /*0a00*/  ISETP.GE.AND P6, PT, R29, UR5, PT ;  /* 0x000000051d007c0c */ /* 0x000fe4000bfc6270 */
[----:B------:R-:W-:Y:S02]  /*0a10*/  @!P0 IADD3 R3, PT, PT, R3, R4, RZ ;  /* 0x0000000403038210 */ /* 0x000fe40007ffe0ff */
[----:B------:R-:W-:-:S05]  /*0a20*/  ISETP.GE.AND P0, PT, R27, UR5, PT ;  /* 0x000000051b007c0c */ /* 0x000fca000bf06270 */
[----:B0-----:R-:W0:Y:S01]  /*0a30*/  @!P5 LDC.64 R14, c[0x0][0x380] ;  /* 0x0000e000ff0edb82 */ /* 0x001e220000000a00 */
[----:B---3--:R-:W-:Y:S02]  /*0a40*/  @!P1 IADD3 R3, PT, PT, R3, R6, RZ ;  /* 0x0000000603039210 */ /* 0x008fe40007ffe0ff */
[----:B------:R-:W-:-:S05]  /*0a50*/  ISETP.GE.AND P1, PT, R19, UR5, PT ;  /* 0x0000000513007c0c */ /* 0x000fca000bf26270 */
[----:B------:R-:W1:Y:S01]  /*0a60*/  @!P6 LDC.64 R12, c[0x0][0x380] ;  /* 0x0000e000ff0ceb82 */ /* 0x000e620000000a00 */
[----:B----4-:R-:W-:Y:S02]  /*0a70*/  @!P2 IADD3 R3, PT, PT, R3, R8, RZ ;  /* 0x000000080303a210 */ /* 0x010fe40007ffe0ff */
[----:B------:R-:W-:-:S05]  /*0a80*/  ISETP.GE.AND P2, PT, R21, UR5, PT ;  /* 0x0000000515007c0c */ /* 0x000fca000bf46270 */
[----:B------:R-:W2:Y:S01]  /*0a90*/  @!P0 LDC.64 R4, c[0x0][0x380] ;  /* 0x0000e000ff048b82 */ /* 0x000ea20000000a00 */
[----:B------:R-:W-:Y:S02]  /*0aa0*/  @!P3 IADD3 R3, PT, PT, R3, R10, RZ ;  /* 0x0000000a0303b210 */ /* 0x000fe40007ffe0ff */
[----:B------:R-:W-:Y:S02]  /*0ab0*/  ISETP.GE.AND P3, PT, R23, UR5, PT ;  /* 0x0000000517007c0c */ /* 0x000fe4000bf66270 */
[----:B------:R-:W-:-:S03]  /*0ac0*/  @!P4 IADD3 R3, PT, PT, R3, R18, RZ ;  /* 0x000000120303c210 */ /* 0x000fc60007ffe0ff */
[----:B------:R-:W3:Y:S01]  /*0ad0*/  @!P1 LDC.64 R6, c[0x0][0x380] ;  /* 0x0000e000ff069b82 */ /* 0x000ee20000000a00 */
[----:B------:R-:W-:Y:S01]  /*0ae0*/  ISETP.GE.AND P4, PT, R25, UR5, PT ;  /* 0x0000000519007c0c */ /* 0x000fe2000bf86270 */
[----:B0-----:R-:W-:-:S06]  /*0af0*/  @!P5 IMAD.WIDE R14, R17, 0x4, R14 ;  /* 0x00000004110ed825 */ /* 0x001fcc00078e020e */
[----:B------:R-:W0:Y:S01]  /*0b00*/  @!P2 LDC.64 R8, c[0x0][0x380] ;  /* 0x0000e000ff08ab82 */ /* 0x000e220000000a00 */
[----:B-1----:R-:W-:Y:S01]  /*0b10*/  @!P6 IMAD.WIDE R12, R29, 0x4, R12 ;  /* 0x000000041d0ce825 */ /* 0x002fe200078e020c */
[----:B------:R-:W4:Y:S05]  /*0b20*/  @!P5 LDG.E R14, desc[UR6][R14.64] ;  /* 0x000000060e0ed981 */ /* 0x000f2a000c1e1900 */
        /* <DEDUP_REMOVED lines=13> */
[----:B------:R-:W0:Y:S01]  /*0c00*/  S2UR UR5, SR_CgaCtaId ;  /* 0x00000000000579c3 */ /* 0x000e220000008800 */
[----:B------:R-:W-:Y:S02]  /*0c10*/  UMOV UR4, 0x400 ;  /* 0x0000040000047882 */ /* 0x000fe40000000000 */
[----:B0-----:R-:W-:Y:S01]  /*0c20*/  ULEA UR4, UR5, UR4, 0x18 ;  /* 0x0000000405047291 */ /* 0x001fe2000f8ec0ff */
[----:B----4-:R-:W-:-:S05]  /*0c30*/  @!P5 IMAD.IADD R3, R3, 0x1, R14 ;  /* 0x000000010303d824 */ /* 0x010fca00078e020e */
[----:B-----5:R-:W-:-:S05]  /*0c40*/  @!P6 IADD3 R3, PT, PT, R3, R12, RZ ;  /* 0x0000000c0303e210 */ /* 0x020fca0007ffe0ff */
[----:B--2---:R-:W-:-:S05]  /*0c50*/  @!P0 IMAD.IADD R3, R3, 0x1, R4 ;  /* 0x0000000103038824 */ /* 0x004fca00078e0204 */
[----:B---3--:R-:W-:Y:S02]  /*0c60*/  @!P1 IADD3 R3, PT, PT, R3, R6, RZ ;  /* 0x0000000603039210 */ /* 0x008fe40007ffe0ff */
[----:B------:R-:W-:-:S03]  /*0c70*/  ISETP.GE.U32.AND P0, PT, R2, 0x2, PT ;  /* 0x000000020200780c */ /* 0x000fc60003f06070 */
[----:B------:R-:W-:Y:S01]  /*0c80*/  @!P2 IMAD.IADD R3, R3, 0x1, R8 ;  /* 0x000000010303a824 */ /* 0x000fe200078e0208 */
[----:B------:R-:W-:-:S04]  /*0c90*/  LEA R4, R0, UR4, 0x2 ;  /* 0x0000000400047c11 */ /* 0x000fc8000f8e10ff */
[----:B------:R-:W-:-:S05]  /*0ca0*/  @!P3 IADD3 R3, PT, PT, R3, R10, RZ ;  /* 0x0000000a0303b210 */ /* 0x000fca0007ffe0ff */
[----:B------:R-:W-:Y:S01]  /*0cb0*/  @!P4 IMAD.IADD R3, R3, 0x1, R16 ;  /* 0x000000010303c824 */ /* 0x000fe200078e0210 */
[----:B------:R-:W-:-:S04]  /*0cc0*/  ISETP.NE.AND P1, PT, R0, RZ, PT ;  /* 0x000000ff0000720c */ /* 0x000fc80003f25270 */
[----:B------:R0:W-:Y:S01]  /*0cd0*/  STS [R4], R3 ;  /* 0x0000000304007388 */ /* 0x0001e20000000800 */
[----:B------:R-:W-:Y:S06]  /*0ce0*/  BAR.SYNC.DEFER_BLOCKING 0x0 ;  /* 0x0000000000007b1d */ /* 0x000fec0000010000 */
[----:B------:R-:W-:Y:S05]  /*0cf0*/  @!P0 BRA `(.L_x_0) ;  /* 0x00000000002c8947 */ /* 0x000fea0003800000 */
.L_x_1:
[----:B------:R-:W-:-:S04]  /*0d00*/  SHF.R.U32.HI R7, RZ, 0x1, R2 ;  /* 0x00000001ff077819 */ /* 0x000fc80000011602 */
[----:B------:R-:W-:-:S13]  /*0d10*/  ISETP.GE.U32.AND P0, PT, R0, R7, PT ;  /* 0x000000070000720c */ /* 0x000fda0003f06070 */
[----:B0-----:R-:W-:Y:S01]  /*0d20*/  @!P0 LEA R3, R7, R4, 0x2 ;  /* 0x0000000407038211 */ /* 0x001fe200078e10ff */
[----:B------:R-:W-:Y:S05]  /*0d30*/  @!P0 LDS R6, [R4] ;  /* 0x0000000004068984 */ /* 0x000fea0000000800 */
[----:B------:R-:W0:Y:S02]  /*0d40*/  @!P0 LDS R3, [R3] ;  /* 0x0000000003038984 */ /* 0x000e240000000800 */
[----:B0-----:R-:W-:-:S05]  /*0d50*/  @!P0 IMAD.IADD R5, R3, 0x1, R6 ;  /* 0x0000000103058824 */ /* 0x001fca00078e0206 */
[----:B------:R1:W-:Y:S01]  /*0d60*/  @!P0 STS [R4], R5 ;  /* 0x0000000504008388 */ /* 0x0003e20000000800 */
[----:B------:R-:W-:Y:S01]  /*0d70*/  BAR.SYNC.DEFER_BLOCKING 0x0 ;  /* 0x0000000000007b1d */ /* 0x000fe20000010000 */
[----:B------:R-:W-:Y:S02]  /*0d80*/  ISETP.GT.U32.AND P0, PT, R2, 0x3, PT ;  /* 0x000000030200780c */ /* 0x000fe40003f04070 */
[----:B------:R-:W-:-:S11]  /*0d90*/  MOV R2, R7 ;  /* 0x0000000700027202 */ /* 0x000fd60000000f00 */
[----:B-1----:R-:W-:Y:S05]  /*0da0*/  @P0 BRA `(.L_x_1) ;  /* 0xfffffffc00d40947 */ /* 0x002fea000383ffff */
.L_x_0:
[----:B------:R-:W-:Y:S05]  /*0db0*/  @P1 EXIT ;  /* 0x000000000000194d */ /* 0x000fea0003800000 */
[----:B------:R-:W1:Y:S01]  /*0dc0*/  S2UR UR5, SR_CgaCtaId ;  /* 0x00000000000579c3 */ /* 0x000e620000008800 */
[----:B------:R-:W-:-:S07]  /*0dd0*/  UMOV UR4, 0x400 ;  /* 0x0000040000047882 */ /* 0x000fce0000000000 */
[----:B0-----:R-:W0:Y:S01]  /*0de0*/  LDC.64 R2, c[0x0][0x388] ;  /* 0x0000e200ff027b82 */ /* 0x001e220000000a00 */
[----:B-1----:R-:W-:-:S09]  /*0df0*/  ULEA UR4, UR5, UR4, 0x18 ;  /* 0x0000000405047291 */ /* 0x002fd2000f8ec0ff */
[----:B------:R-:W0:Y:S04]  /*0e00*/  LDS R5, [UR4] ;  /* 0x00000004ff057984 */ /* 0x000e280008000800 */
[----:B0-----:R-:W-:Y:S01]  /*0e10*/  REDG.E.ADD.STRONG.GPU desc[UR6][R2.64], R5 ;  /* 0x000000050200798e */ /* 0x001fe2000c12e106 */
[----:B------:R-:W-:Y:S05]  /*0e20*/  EXIT ;  /* 0x000000000000794d */ /* 0x000fea0003800000 */
.L_x_2:
[----:B------:R-:W-:-:S00]  /*0e30*/  BRA `(.L_x_2) ;  /* 0xfffffffc00fc7947 */ /* 0x000fc0000383ffff */
[----:B------:R-:W-:-:S00]  /*0e40*/  NOP ;  /* 0x0000000000007918 */ /* 0x000fc00000000000 */
        /* <DEDUP_REMOVED lines=11> */
.L_x_3:


//--------------------- .nv.shared._Z15reductionKernelPiS_i --------------------------
	.section	.nv.shared._Z15reductionKernelPiS_i,"aw",@nobits
	.sectionflags	@""
	.align	4
.nv.shared._Z15reductionKernelPiS_i:
	.zero		1536


//--------------------- .nv.shared.reserved.0     --------------------------
	.section	.nv.shared.reserved.0,"aw",@nobits
	.weak		__nv_reservedSMEM_offset_0_alias
	.size		__nv_reservedSMEM_offset_0_alias, 0, 64
	.other		__nv_reservedSMEM_offset_0_alias,@"STO_CUDA_RESERVED_SHARED STV_DEFAULT"
__nv_reservedSMEM_offset_0_alias:
	.zero		0
	.zero		64


//--------------------- .nv.constant0._Z15reductionKernelPiS_i --------------------------
	.section	.nv.constant0._Z15reductionKernelPiS_i,"a",@progbits
	.sectionflags	@""
	.align	4
.nv.constant0._Z15reductionKernelPiS_i:
	.zero		916


//--------------------- SYMBOLS --------------------------

	.type		.nv.reservedSmem.offset0,@object
	.size		.nv.reservedSmem.offset0,0x4
	.type		.nv.reservedSmem.cap,@object
	.size		.nv.reservedSmem.cap,0x4
